	.headerflags	@"EF_CUDA_TEXMODE_UNIFIED EF_CUDA_64BIT_ADDRESS EF_CUDA_ACCELERATORS EF_CUDA_SM90 EF_CUDA_VIRTUAL_SM(EF_CUDA_SM90)"
	.elftype	@"ET_EXEC"


//--------------------- .nv.info                  --------------------------
	.section	.nv.info,"",@"SHT_CUDA_INFO"
	.align	4


	//----- nvinfo : EIATTR_REGCOUNT
	.align		4
        /*0000*/ 	.byte	0x04, 0x2f
        /*0002*/ 	.short	(.L_1 - .L_0)
	.align		4
.L_0:
        /*0004*/ 	.word	index@(triton_poi_fused_cat_135)
        /*0008*/ 	.word	0x0000000e


	//----- nvinfo : EIATTR_MIN_STACK_SIZE
	.align		4
.L_1:
        /*000c*/ 	.byte	0x04, 0x12
        /*000e*/ 	.short	(.L_3 - .L_2)
	.align		4
.L_2:
        /*0010*/ 	.word	index@(triton_poi_fused_cat_135)
        /*0014*/ 	.word	0x00000000


	//----- nvinfo : EIATTR_FRAME_SIZE
	.align		4
.L_3:
        /*0018*/ 	.byte	0x04, 0x11
        /*001a*/ 	.short	(.L_5 - .L_4)
	.align		4
.L_4:
        /*001c*/ 	.word	index@(triton_poi_fused_cat_135)
        /*0020*/ 	.word	0x00000000


	//----- nvinfo : EIATTR_MIN_STACK_SIZE
	.align		4
.L_5:
        /*0024*/ 	.byte	0x04, 0x12
        /*0026*/ 	.short	(.L_7 - .L_6)
	.align		4
.L_6:
        /*0028*/ 	.word	index@(triton_poi_fused_cat_135)
        /*002c*/ 	.word	0x00000000
.L_7:


//--------------------- .nv.info.triton_poi_fused_cat_135 --------------------------
	.section	.nv.info.triton_poi_fused_cat_135,"",@"SHT_CUDA_INFO"
	.sectionflags	@""
	.align	4


	//----- nvinfo : EIATTR_CUDA_API_VERSION
	.align		4
        /*0000*/ 	.byte	0x04, 0x37
        /*0002*/ 	.short	(.L_9 - .L_8)
.L_8:
        /*0004*/ 	.word	0x0000007c


	//----- nvinfo : EIATTR_KPARAM_INFO
	.align		4
.L_9:
        /*0008*/ 	.byte	0x04, 0x17
        /*000a*/ 	.short	(.L_11 - .L_10)
.L_10:
        /*000c*/ 	.word	0x00000000
        /*0010*/ 	.short	0x0003
        /*0012*/ 	.short	0x0018
        /*0014*/ 	.byte	0x00, 0xf0, 0x11, 0x00


	//----- nvinfo : EIATTR_KPARAM_INFO
	.align		4
.L_11:
        /*0018*/ 	.byte	0x04, 0x17
        /*001a*/ 	.short	(.L_13 - .L_12)
.L_12:
        /*001c*/ 	.word	0x00000000
        /*0020*/ 	.short	0x0002
        /*0022*/ 	.short	0x0010
        /*0024*/ 	.byte	0x00, 0xf4, 0x21, 0x00


	//----- nvinfo : EIATTR_KPARAM_INFO
	.align		4
.L_13:
        /*0028*/ 	.byte	0x04, 0x17
        /*002a*/ 	.short	(.L_15 - .L_14)
.L_14:
        /*002c*/ 	.word	0x00000000
        /*0030*/ 	.short	0x0001
        /*0032*/ 	.short	0x0008
        /*0034*/ 	.byte	0x00, 0xf4, 0x21, 0x00


	//----- nvinfo : EIATTR_KPARAM_INFO
	.align		4
.L_15:
        /*0038*/ 	.byte	0x04, 0x17
        /*003a*/ 	.short	(.L_17 - .L_16)
.L_16:
        /*003c*/ 	.word	0x00000000
        /*0040*/ 	.short	0x0000
        /*0042*/ 	.short	0x0000
        /*0044*/ 	.byte	0x00, 0xf4, 0x21, 0x00


	//----- nvinfo : EIATTR_SPARSE_MMA_MASK
	.align		4
.L_17:
        /*0048*/ 	.byte	0x03, 0x50
        /*004a*/ 	.short	0x0000


	//----- nvinfo : EIATTR_MAXREG_COUNT
	.align		4
        /*004c*/ 	.byte	0x03, 0x1b
        /*004e*/ 	.short	0x00ff


	//----- nvinfo : EIATTR_EXIT_INSTR_OFFSETS
	.align		4
        /*0050*/ 	.byte	0x04, 0x1c
        /*0052*/ 	.short	(.L_19 - .L_18)


	//   ....[0]....
.L_18:
        /*0054*/ 	.word	0x00000170


	//   ....[1]....
        /*0058*/ 	.word	0x00000190


	//----- nvinfo : EIATTR_REQNTID
	.align		4
.L_19:
        /*005c*/ 	.byte	0x04, 0x10
        /*005e*/ 	.short	(.L_21 - .L_20)
.L_20:
        /*0060*/ 	.word	0x00000080
        /*0064*/ 	.word	0x00000001
        /*0068*/ 	.word	0x00000001


	//----- nvinfo : EIATTR_CBANK_PARAM_SIZE
	.align		4
.L_21:
        /*006c*/ 	.byte	0x03, 0x19
        /*006e*/ 	.short	0x001c


	//----- nvinfo : EIATTR_PARAM_CBANK
	.align		4
        /*0070*/ 	.byte	0x04, 0x0a
        /*0072*/ 	.short	(.L_23 - .L_22)
	.align		4
.L_22:
        /*0074*/ 	.word	index@(.nv.constant0.triton_poi_fused_cat_135)
        /*0078*/ 	.short	0x0210
        /*007a*/ 	.short	0x001c


	//----- nvinfo : EIATTR_SW_WAR
	.align		4
.L_23:
        /*007c*/ 	.byte	0x04, 0x36
        /*007e*/ 	.short	(.L_25 - .L_24)
.L_24:
        /*0080*/ 	.word	0x00000008
.L_25:


//--------------------- .nv.callgraph             --------------------------
	.section	.nv.callgraph,"",@"SHT_CUDA_CALLGRAPH"
	.align	4
	.sectionentsize	8
	.align		4
        /*0000*/ 	.word	0x00000000
	.align		4
        /*0004*/ 	.word	0xffffffff
	.align		4
        /*0008*/ 	.word	0x00000000
	.align		4
        /*000c*/ 	.word	0xfffffffe
	.align		4
        /*0010*/ 	.word	0x00000000
	.align		4
        /*0014*/ 	.word	0xfffffffd
	.align		4
        /*0018*/ 	.word	0x00000000
	.align		4
        /*001c*/ 	.word	0xfffffffc


//--------------------- .text.triton_poi_fused_cat_135 --------------------------
	.section	.text.triton_poi_fused_cat_135,"ax",@progbits
	.align	128
        .global         triton_poi_fused_cat_135
        .type           triton_poi_fused_cat_135,@function
        .size           triton_poi_fused_cat_135,(.L_x_1 - triton_poi_fused_cat_135)
        .other          triton_poi_fused_cat_135,@"STO_CUDA_ENTRY STV_DEFAULT"
triton_poi_fused_cat_135:
.text.triton_poi_fused_cat_135:
[----:B------:R-:W0:Y:S02]  /*0000*/  LDC R1, c[0x0][0x28] ;  /* 0x00000a00ff017b82 */ /* 0x000e240000000800 */
[----:B------:R-:W1:Y:S01]  /*0010*/  S2R R0, SR_TID.X ;  /* 0x0000000000007919 */ /* 0x000e620000002100 */
[----:B------:R-:W2:Y:S01]  /*0020*/  LDC.64 R2, c[0x0][0x210] ;  /* 0x00008400ff027b82 */ /* 0x000ea20000000a00 */
[----:B------:R-:W-:Y:S01]  /*0030*/  IMAD.MOV.U32 R11, RZ, RZ, RZ ;  /* 0x000000ffff0b7224 */ /* 0x000fe200078e00ff */
[----:B------:R-:W-:Y:S01]  /*0040*/  ULDC.64 UR4, c[0x0][0x208] ;  /* 0x0000820000047ab9 */ /* 0x000fe20000000a00 */
[----:B------:R-:W3:Y:S05]  /*0050*/  S2R R9, SR_CTAID.X ;  /* 0x0000000000097919 */ /* 0x000eea0000002500 */
[----:B------:R-:W4:Y:S08]  /*0060*/  LDC.64 R4, c[0x0][0x218] ;  /* 0x00008600ff047b82 */ /* 0x000f300000000a00 */
[----:B------:R-:W5:Y:S01]  /*0070*/  LDC.64 R6, c[0x0][0x220] ;  /* 0x00008800ff067b82 */ /* 0x000f620000000a00 */
[----:B-1----:R-:W-:-:S05]  /*0080*/  LOP3.LUT R0, R0, 0x7f, RZ, 0xc0, !PT ;  /* 0x0000007f00007812 */ /* 0x002fca00078ec0ff */
[----:B---3--:R-:W-:-:S04]  /*0090*/  IMAD R9, R9, 0x80, R0 ;  /* 0x0000008009097824 */ /* 0x008fc800078e0200 */
[C---:B--2---:R-:W-:Y:S01]  /*00a0*/  IMAD.WIDE R2, R9.reuse, 0x4, R2 ;  /* 0x0000000409027825 */ /* 0x044fe200078e0202 */
[----:B------:R-:W-:-:S13]  /*00b0*/  ISETP.GE.AND P0, PT, R9, 0x200, PT ;  /* 0x000002000900780c */ /* 0x000fda0003f06270 */
[----:B------:R5:W2:Y:S01]  /*00c0*/  @!P0 LDG.E R11, desc[UR4][R2.64] ;  /* 0x00000004020b8981 */ /* 0x000aa2000c1e1900 */
[----:B------:R-:W-:-:S04]  /*00d0*/  SHF.R.S32.HI R0, RZ, 0x1f, R9 ;  /* 0x0000001fff007819 */ /* 0x000fc80000011409 */
[----:B------:R-:W-:-:S04]  /*00e0*/  LEA.HI R0, R0, R9, RZ, 0x7 ;  /* 0x0000000900007211 */ /* 0x000fc800078f38ff */
[----:B------:R-:W-:Y:S02]  /*00f0*/  LOP3.LUT R8, R0, 0xffffff80, RZ, 0xc0, !PT ;  /* 0xffffff8000087812 */ /* 0x000fe400078ec0ff */
[----:B------:R-:W-:Y:S02]  /*0100*/  SHF.R.S32.HI R0, RZ, 0x7, R0 ;  /* 0x00000007ff007819 */ /* 0x000fe40000011400 */
[----:B------:R-:W-:-:S05]  /*0110*/  IADD3 R9, R9, -R8, RZ ;  /* 0x8000000809097210 */ /* 0x000fca0007ffe0ff */
[----:B------:R-:W-:-:S04]  /*0120*/  IMAD R9, R0, 0x1780, R9 ;  /* 0x0000178000097824 */ /* 0x000fc800078e0209 */
[----:B----4-:R-:W-:-:S04]  /*0130*/  IMAD.WIDE R4, R9, 0x4, R4 ;  /* 0x0000000409047825 */ /* 0x010fc800078e0204 */
[----:B------:R-:W-:-:S04]  /*0140*/  IMAD.IADD R9, R8, 0x1, R9 ;  /* 0x0000000108097824 */ /* 0x000fc800078e0209 */
[----:B-----5:R-:W-:Y:S01]  /*0150*/  IMAD.WIDE R2, R9, 0x4, R6 ;  /* 0x0000000409027825 */ /* 0x020fe200078e0206 */
[----:B--2---:R1:W-:Y:S01]  /*0160*/  @!P0 STG.E desc[UR4][R4.64], R11 ;  /* 0x0000000b04008986 */ /* 0x0043e2000c101904 */
[----:B------:R-:W-:Y:S05]  /*0170*/  @P0 EXIT ;  /* 0x000000000000094d */ /* 0x000fea0003800000 */
[----:B------:R-:W-:Y:S01]  /*0180*/  STG.E desc[UR4][R2.64], R11 ;  /* 0x0000000b02007986 */ /* 0x000fe2000c101904 */
[----:B------:R-:W-:Y:S05]  /*0190*/  EXIT ;  /* 0x000000000000794d */ /* 0x000fea0003800000 */
.L_x_0:
[----:B------:R-:W-:-:S00]  /*01a0*/  BRA `(.L_x_0) ;  /* 0xfffffffc00fc7947 */ /* 0x000fc0000383ffff */
[----:B------:R-:W-:-:S00]  /*01b0*/  NOP ;  /* 0x0000000000007918 */ /* 0x000fc00000000000 */
        /* <DEDUP_REMOVED lines=12> */
.L_x_1:


//--------------------- .nv.constant0.triton_poi_fused_cat_135 --------------------------
	.section	.nv.constant0.triton_poi_fused_cat_135,"a",@progbits
	.sectionflags	@""
	.align	4
.nv.constant0.triton_poi_fused_cat_135:
	.zero		556
